	.headerflags	@"EF_CUDA_TEXMODE_UNIFIED EF_CUDA_64BIT_ADDRESS EF_CUDA_ACCELERATORS EF_CUDA_SM90 EF_CUDA_VIRTUAL_SM(EF_CUDA_SM90)"
	.elftype	@"ET_EXEC"


//--------------------- .nv.info                  --------------------------
	.section	.nv.info,"",@"SHT_CUDA_INFO"
	.align	4


	//----- nvinfo : EIATTR_REGCOUNT
	.align		4
        /*0000*/ 	.byte	0x04, 0x2f
        /*0002*/ 	.short	(.L_3 - .L_2)
	.align		4
.L_2:
        /*0004*/ 	.word	index@(triton_poi_fused__native_batch_norm_legit_no_training_relu_2)
        /*0008*/ 	.word	0x00000012


	//----- nvinfo : EIATTR_MIN_STACK_SIZE
	.align		4
.L_3:
        /*000c*/ 	.byte	0x04, 0x12
        /*000e*/ 	.short	(.L_5 - .L_4)
	.align		4
.L_4:
        /*0010*/ 	.word	index@(triton_poi_fused__native_batch_norm_legit_no_training_relu_2)
        /*0014*/ 	.word	0x00000000


	//----- nvinfo : EIATTR_FRAME_SIZE
	.align		4
.L_5:
        /*0018*/ 	.byte	0x04, 0x11
        /*001a*/ 	.short	(.L_7 - .L_6)
	.align		4
.L_6:
        /*001c*/ 	.word	index@(triton_poi_fused__native_batch_norm_legit_no_training_relu_2)
        /*0020*/ 	.word	0x00000000


	//----- nvinfo : EIATTR_MIN_STACK_SIZE
	.align		4
.L_7:
        /*0024*/ 	.byte	0x04, 0x12
        /*0026*/ 	.short	(.L_9 - .L_8)
	.align		4
.L_8:
        /*0028*/ 	.word	index@(triton_poi_fused__native_batch_norm_legit_no_training_relu_2)
        /*002c*/ 	.word	0x00000000
.L_9:


//--------------------- .nv.info.triton_poi_fused__native_batch_norm_legit_no_training_relu_2 --------------------------
	.section	.nv.info.triton_poi_fused__native_batch_norm_legit_no_training_relu_2,"",@"SHT_CUDA_INFO"
	.sectionflags	@""
	.align	4


	//----- nvinfo : EIATTR_CUDA_API_VERSION
	.align		4
        /*0000*/ 	.byte	0x04, 0x37
        /*0002*/ 	.short	(.L_11 - .L_10)
.L_10:
        /*0004*/ 	.word	0x0000007c


	//----- nvinfo : EIATTR_KPARAM_INFO
	.align		4
.L_11:
        /*0008*/ 	.byte	0x04, 0x17
        /*000a*/ 	.short	(.L_13 - .L_12)
.L_12:
        /*000c*/ 	.word	0x00000000
        /*0010*/ 	.short	0x0006
        /*0012*/ 	.short	0x0030
        /*0014*/ 	.byte	0x00, 0xf0, 0x11, 0x00


	//----- nvinfo : EIATTR_KPARAM_INFO
	.align		4
.L_13:
        /*0018*/ 	.byte	0x04, 0x17
        /*001a*/ 	.short	(.L_15 - .L_14)
.L_14:
        /*001c*/ 	.word	0x00000000
        /*0020*/ 	.short	0x0005
        /*0022*/ 	.short	0x0028
        /*0024*/ 	.byte	0x00, 0xf4, 0x21, 0x00


	//----- nvinfo : EIATTR_KPARAM_INFO
	.align		4
.L_15:
        /*0028*/ 	.byte	0x04, 0x17
        /*002a*/ 	.short	(.L_17 - .L_16)
.L_16:
        /*002c*/ 	.word	0x00000000
        /*0030*/ 	.short	0x0004
        /*0032*/ 	.short	0x0020
        /*0034*/ 	.byte	0x00, 0xf4, 0x21, 0x00


	//----- nvinfo : EIATTR_KPARAM_INFO
	.align		4
.L_17:
        /*0038*/ 	.byte	0x04, 0x17
        /*003a*/ 	.short	(.L_19 - .L_18)
.L_18:
        /*003c*/ 	.word	0x00000000
        /*0040*/ 	.short	0x0003
        /*0042*/ 	.short	0x0018
        /*0044*/ 	.byte	0x00, 0xf4, 0x21, 0x00


	//----- nvinfo : EIATTR_KPARAM_INFO
	.align		4
.L_19:
        /*0048*/ 	.byte	0x04, 0x17
        /*004a*/ 	.short	(.L_21 - .L_20)
.L_20:
        /*004c*/ 	.word	0x00000000
        /*0050*/ 	.short	0x0002
        /*0052*/ 	.short	0x0010
        /*0054*/ 	.byte	0x00, 0xf4, 0x21, 0x00


	//----- nvinfo : EIATTR_KPARAM_INFO
	.align		4
.L_21:
        /*0058*/ 	.byte	0x04, 0x17
        /*005a*/ 	.short	(.L_23 - .L_22)
.L_22:
        /*005c*/ 	.word	0x00000000
        /*0060*/ 	.short	0x0001
        /*0062*/ 	.short	0x0008
        /*0064*/ 	.byte	0x00, 0xf4, 0x21, 0x00


	//----- nvinfo : EIATTR_KPARAM_INFO
	.align		4
.L_23:
        /*0068*/ 	.byte	0x04, 0x17
        /*006a*/ 	.short	(.L_25 - .L_24)
.L_24:
        /*006c*/ 	.word	0x00000000
        /*0070*/ 	.short	0x0000
        /*0072*/ 	.short	0x0000
        /*0074*/ 	.byte	0x00, 0xf4, 0x21, 0x00


	//----- nvinfo : EIATTR_SPARSE_MMA_MASK
	.align		4
.L_25:
        /*0078*/ 	.byte	0x03, 0x50
        /*007a*/ 	.short	0x0000


	//----- nvinfo : EIATTR_MAXREG_COUNT
	.align		4
        /*007c*/ 	.byte	0x03, 0x1b
        /*007e*/ 	.short	0x00ff


	//----- nvinfo : EIATTR_EXIT_INSTR_OFFSETS
	.align		4
        /*0080*/ 	.byte	0x04, 0x1c
        /*0082*/ 	.short	(.L_27 - .L_26)


	//   ....[0]....
.L_26:
        /*0084*/ 	.word	0x000003d0


	//----- nvinfo : EIATTR_REQNTID
	.align		4
.L_27:
        /*0088*/ 	.byte	0x04, 0x10
        /*008a*/ 	.short	(.L_29 - .L_28)
.L_28:
        /*008c*/ 	.word	0x00000080
        /*0090*/ 	.word	0x00000001
        /*0094*/ 	.word	0x00000001


	//----- nvinfo : EIATTR_CBANK_PARAM_SIZE
	.align		4
.L_29:
        /*0098*/ 	.byte	0x03, 0x19
        /*009a*/ 	.short	0x0034


	//----- nvinfo : EIATTR_PARAM_CBANK
	.align		4
        /*009c*/ 	.byte	0x04, 0x0a
        /*009e*/ 	.short	(.L_31 - .L_30)
	.align		4
.L_30:
        /*00a0*/ 	.word	index@(.nv.constant0.triton_poi_fused__native_batch_norm_legit_no_training_relu_2)
        /*00a4*/ 	.short	0x0210
        /*00a6*/ 	.short	0x0034


	//----- nvinfo : EIATTR_SW_WAR
	.align		4
.L_31:
        /*00a8*/ 	.byte	0x04, 0x36
        /*00aa*/ 	.short	(.L_33 - .L_32)
.L_32:
        /*00ac*/ 	.word	0x00000008
.L_33:


//--------------------- .nv.callgraph             --------------------------
	.section	.nv.callgraph,"",@"SHT_CUDA_CALLGRAPH"
	.align	4
	.sectionentsize	8
	.align		4
        /*0000*/ 	.word	0x00000000
	.align		4
        /*0004*/ 	.word	0xffffffff
	.align		4
        /*0008*/ 	.word	0x00000000
	.align		4
        /*000c*/ 	.word	0xfffffffe
	.align		4
        /*0010*/ 	.word	0x00000000
	.align		4
        /*0014*/ 	.word	0xfffffffd
	.align		4
        /*0018*/ 	.word	0x00000000
	.align		4
        /*001c*/ 	.word	0xfffffffc


//--------------------- .nv.constant4             --------------------------
	.section	.nv.constant4,"a",@progbits
	.align	8
	.align		8
.nv.constant4:
        /*0000*/ 	.dword	_$_str
	.align		8
        /*0008*/ 	.dword	_$_str_$_2


//--------------------- .text.triton_poi_fused__native_batch_norm_legit_no_training_relu_2 --------------------------
	.section	.text.triton_poi_fused__native_batch_norm_legit_no_training_relu_2,"ax",@progbits
	.align	128
        .global         triton_poi_fused__native_batch_norm_legit_no_training_relu_2
        .type           triton_poi_fused__native_batch_norm_legit_no_training_relu_2,@function
        .size           triton_poi_fused__native_batch_norm_legit_no_training_relu_2,(.L_x_1 - triton_poi_fused__native_batch_norm_legit_no_training_relu_2)
        .other          triton_poi_fused__native_batch_norm_legit_no_training_relu_2,@"STO_CUDA_ENTRY STV_DEFAULT"
triton_poi_fused__native_batch_norm_legit_no_training_relu_2:
.text.triton_poi_fused__native_batch_norm_legit_no_training_relu_2:
[----:B------:R-:W-:Y:S01]  /*0000*/  LDC R1, c[0x0][0x28] ;  /* 0x00000a00ff017b82 */ /* 0x000fe20000000800 */
[----:B------:R-:W1:Y:S07]  /*0010*/  S2R R0, SR_TID.X ;  /* 0x0000000000007919 */ /* 0x000e6e0000002100 */
[----:B------:R-:W2:Y:S01]  /*0020*/  LDC.64 R2, c[0x0][0x220] ;  /* 0x00008800ff027b82 */ /* 0x000ea20000000a00 */
[----:B------:R-:W-:Y:S01]  /*0030*/  ULDC.64 UR4, c[0x0][0x208] ;  /* 0x0000820000047ab9 */ /* 0x000fe20000000a00 */
[----:B------:R-:W3:Y:S06]  /*0040*/  S2R R7, SR_CTAID.X ;  /* 0x0000000000077919 */ /* 0x000eec0000002500 */
[----:B------:R-:W4:Y:S08]  /*0050*/  LDC.64 R8, c[0x0][0x228] ;  /* 0x00008a00ff087b82 */ /* 0x000f300000000a00 */
[----:B------:R-:W5:Y:S01]  /*0060*/  LDC.64 R10, c[0x0][0x230] ;  /* 0x00008c00ff0a7b82 */ /* 0x000f620000000a00 */
[----:B-1----:R-:W-:-:S02]  /*0070*/  SHF.L.U32 R0, R0, 0x1, RZ ;  /* 0x0000000100007819 */ /* 0x002fc400000006ff */
[----:B---3--:R-:W-:Y:S02]  /*0080*/  SHF.R.S32.HI R5, RZ, 0x17, R7 ;  /* 0x00000017ff057819 */ /* 0x008fe40000011407 */
[----:B------:R-:W-:Y:S02]  /*0090*/  LOP3.LUT R0, R0, 0xfe, RZ, 0xc0, !PT ;  /* 0x000000fe00007812 */ /* 0x000fe400078ec0ff */
[----:B------:R-:W-:Y:S02]  /*00a0*/  SGXT R5, R5, 0x1 ;  /* 0x000000010505781a */ /* 0x000fe40000000200 */
[----:B------:R-:W-:Y:S02]  /*00b0*/  LEA R0, R7, R0, 0x8 ;  /* 0x0000000007007211 */ /* 0x000fe400078e40ff */
[----:B------:R-:W1:Y:S02]  /*00c0*/  LDC.64 R6, c[0x0][0x218] ;  /* 0x00008600ff067b82 */ /* 0x000e640000000a00 */
[----:B------:R-:W-:-:S04]  /*00d0*/  LEA.HI R5, R5, R0, RZ, 0x8 ;  /* 0x0000000005057211 */ /* 0x000fc800078f40ff */
[----:B------:R-:W-:-:S04]  /*00e0*/  LOP3.LUT R5, R5, 0xffffff00, RZ, 0xc0, !PT ;  /* 0xffffff0005057812 */ /* 0x000fc800078ec0ff */
[----:B------:R-:W-:Y:S02]  /*00f0*/  IADD3 R13, R0, -R5, RZ ;  /* 0x80000005000d7210 */ /* 0x000fe40007ffe0ff */
[----:B------:R-:W3:Y:S03]  /*0100*/  LDC.64 R4, c[0x0][0x210] ;  /* 0x00008400ff047b82 */ /* 0x000ee60000000a00 */
[----:B--2---:R-:W-:-:S06]  /*0110*/  IMAD.WIDE R2, R13, 0x4, R2 ;  /* 0x000000040d027825 */ /* 0x004fcc00078e0202 */
[----:B------:R-:W2:Y:S01]  /*0120*/  LDG.E.EL.64 R2, desc[UR4][R2.64] ;  /* 0x0000000402027981 */ /* 0x000ea2000c2e1b00 */
[----:B-1----:R-:W-:-:S04]  /*0130*/  IMAD.WIDE R6, R13, 0x4, R6 ;  /* 0x000000040d067825 */ /* 0x002fc800078e0206 */
[C---:B----4-:R-:W-:Y:S02]  /*0140*/  IMAD.WIDE R8, R13.reuse, 0x4, R8 ;  /* 0x000000040d087825 */ /* 0x050fe400078e0208 */
[----:B------:R-:W4:Y:S02]  /*0150*/  LDG.E.EL.64 R6, desc[UR4][R6.64] ;  /* 0x0000000406067981 */ /* 0x000f24000c2e1b00 */
[----:B-----5:R-:W-:Y:S02]  /*0160*/  IMAD.WIDE R10, R13, 0x4, R10 ;  /* 0x000000040d0a7825 */ /* 0x020fe400078e020a */
[----:B------:R-:W5:Y:S02]  /*0170*/  LDG.E.EL.64 R8, desc[UR4][R8.64] ;  /* 0x0000000408087981 */ /* 0x000f64000c2e1b00 */
[----:B---3--:R-:W-:Y:S02]  /*0180*/  IMAD.WIDE R4, R0, 0x4, R4 ;  /* 0x0000000400047825 */ /* 0x008fe400078e0204 */
[----:B------:R-:W5:Y:S04]  /*0190*/  LDG.E.EL.64 R10, desc[UR4][R10.64] ;  /* 0x000000040a0a7981 */ /* 0x000f68000c2e1b00 */
[----:B------:R-:W4:Y:S01]  /*01a0*/  LDG.E.64 R4, desc[UR4][R4.64] ;  /* 0x0000000404047981 */ /* 0x000f22000c1e1b00 */
[----:B------:R-:W-:Y:S01]  /*01b0*/  HFMA2.MMA R14, -RZ, RZ, 1.625, 0 ;  /* 0x3e800000ff0e7435 */ /* 0x000fe200000001ff */
[----:B--2---:R-:W-:Y:S01]  /*01c0*/  FADD R2, R2, 9.9999997473787516356e-06 ;  /* 0x3727c5ac02027421 */ /* 0x004fe20000000000 */
[----:B------:R-:W-:-:S03]  /*01d0*/  FADD R3, R3, 9.9999997473787516356e-06 ;  /* 0x3727c5ac03037421 */ /* 0x000fc60000000000 */
[----:B------:R-:W1:Y:S08]  /*01e0*/  MUFU.SQRT R12, R2 ;  /* 0x00000002000c7308 */ /* 0x000e700000002000 */
[----:B------:R2:W3:Y:S01]  /*01f0*/  MUFU.SQRT R13, R3 ;  /* 0x00000003000d7308 */ /* 0x0004e20000002000 */
[C---:B-1----:R-:W-:Y:S02]  /*0200*/  FSETP.GT.AND P0, PT, R12.reuse, 8.50705917302346158658e+37, PT ;  /* 0x7e8000000c00780b */ /* 0x042fe40003f04000 */
[----:B------:R-:W-:Y:S01]  /*0210*/  FSETP.GEU.AND P2, PT, R12, 1.175494350822287508e-38, PT ;  /* 0x008000000c00780b */ /* 0x000fe20003f4e000 */
[----:B--2---:R-:W1:Y:S01]  /*0220*/  LDC.64 R2, c[0x0][0x238] ;  /* 0x00008e00ff027b82 */ /* 0x004e620000000a00 */
[----:B---3--:R-:W-:-:S02]  /*0230*/  FSETP.GT.AND P1, PT, R13, 8.50705917302346158658e+37, PT ;  /* 0x7e8000000d00780b */ /* 0x008fc40003f24000 */
[----:B------:R-:W-:-:S07]  /*0240*/  FSETP.GEU.AND P3, PT, R13, 1.175494350822287508e-38, PT ;  /* 0x008000000d00780b */ /* 0x000fce0003f6e000 */
[----:B------:R-:W-:-:S04]  /*0250*/  @P0 FMUL R12, R12, 0.25 ;  /* 0x3e8000000c0c0820 */ /* 0x000fc80000400000 */
[----:B------:R-:W-:Y:S01]  /*0260*/  @!P2 FMUL R12, R12, 16777216 ;  /* 0x4b8000000c0ca820 */ /* 0x000fe20000400000 */
[----:B------:R-:W-:-:S04]  /*0270*/  @P1 FMUL R13, R13, 0.25 ;  /* 0x3e8000000d0d1820 */ /* 0x000fc80000400000 */
[----:B------:R-:W-:Y:S01]  /*0280*/  @!P3 FMUL R13, R13, 16777216 ;  /* 0x4b8000000d0db820 */ /* 0x000fe20000400000 */
[----:B------:R-:W2:Y:S01]  /*0290*/  MUFU.RCP R12, R12 ;  /* 0x0000000c000c7308 */ /* 0x000ea20000001000 */
[----:B------:R-:W-:-:S07]  /*02a0*/  FSEL R15, R14, 1, P0 ;  /* 0x3f8000000e0f7808 */ /* 0x000fce0000000000 */
[----:B------:R-:W3:Y:S01]  /*02b0*/  MUFU.RCP R13, R13 ;  /* 0x0000000d000d7308 */ /* 0x000ee20000001000 */
[----:B------:R-:W-:Y:S01]  /*02c0*/  FSEL R14, R14, 1, P1 ;  /* 0x3f8000000e0e7808 */ /* 0x000fe20000800000 */
[----:B------:R-:W-:-:S04]  /*02d0*/  @!P2 FMUL R15, R15, 16777216 ;  /* 0x4b8000000f0fa820 */ /* 0x000fc80000400000 */
[----:B------:R-:W-:Y:S01]  /*02e0*/  @!P3 FMUL R14, R14, 16777216 ;  /* 0x4b8000000e0eb820 */ /* 0x000fe20000400000 */
[----:B----4-:R-:W-:Y:S01]  /*02f0*/  FADD R5, R5, -R7 ;  /* 0x8000000705057221 */ /* 0x010fe20000000000 */
[----:B------:R-:W-:Y:S01]  /*0300*/  FADD R4, R4, -R6 ;  /* 0x8000000604047221 */ /* 0x000fe20000000000 */
[----:B--2---:R-:W-:Y:S01]  /*0310*/  FMUL R15, R12, R15 ;  /* 0x0000000f0c0f7220 */ /* 0x004fe20000400000 */
[----:B---3--:R-:W-:-:S03]  /*0320*/  FMUL R14, R13, R14 ;  /* 0x0000000e0d0e7220 */ /* 0x008fc60000400000 */
[----:B------:R-:W-:Y:S01]  /*0330*/  FMUL R15, R4, R15 ;  /* 0x0000000f040f7220 */ /* 0x000fe20000400000 */
[----:B------:R-:W-:-:S03]  /*0340*/  FMUL R14, R5, R14 ;  /* 0x0000000e050e7220 */ /* 0x000fc60000400000 */
[----:B-----5:R-:W-:Y:S01]  /*0350*/  FFMA R8, R8, R15, R10 ;  /* 0x0000000f08087223 */ /* 0x020fe2000000000a */
[----:B------:R-:W-:-:S04]  /*0360*/  FFMA R9, R9, R14, R11 ;  /* 0x0000000e09097223 */ /* 0x000fc8000000000b */
[----:B------:R-:W-:Y:S02]  /*0370*/  FSETP.GEU.AND P0, PT, R8, RZ, PT ;  /* 0x000000ff0800720b */ /* 0x000fe40003f0e000 */
[C---:B------:R-:W-:Y:S01]  /*0380*/  FSETP.GEU.AND P1, PT, R9.reuse, RZ, PT ;  /* 0x000000ff0900720b */ /* 0x040fe20003f2e000 */
[----:B-1----:R-:W-:Y:S01]  /*0390*/  IMAD.WIDE R2, R0, 0x4, R2 ;  /* 0x0000000400027825 */ /* 0x002fe200078e0202 */
[----:B------:R-:W-:Y:S02]  /*03a0*/  FSEL R8, R8, RZ, P0 ;  /* 0x000000ff08087208 */ /* 0x000fe40000000000 */
[----:B------:R-:W-:-:S05]  /*03b0*/  FSEL R9, R9, RZ, P1 ;  /* 0x000000ff09097208 */ /* 0x000fca0000800000 */
[----:B------:R-:W-:Y:S01]  /*03c0*/  STG.E.64 desc[UR4][R2.64], R8 ;  /* 0x0000000802007986 */ /* 0x000fe2000c101b04 */
[----:B------:R-:W-:Y:S05]  /*03d0*/  EXIT ;  /* 0x000000000000794d */ /* 0x000fea0003800000 */
.L_x_0:
[----:B------:R-:W-:-:S00]  /*03e0*/  BRA `(.L_x_0) ;  /* 0xfffffffc00fc7947 */ /* 0x000fc0000383ffff */
[----:B------:R-:W-:-:S00]  /*03f0*/  NOP ;  /* 0x0000000000007918 */ /* 0x000fc00000000000 */
        /* <DEDUP_REMOVED lines=8> */
.L_x_1:


//--------------------- .nv.global.init           --------------------------
	.section	.nv.global.init,"aw",@progbits
.nv.global.init:
	.type		_$_str,@object
	.size		_$_str,(_$_str_$_2 - _$_str)
_$_str:
        /*0000*/ 	.byte	0x5f, 0x5f, 0x43, 0x55, 0x44, 0x41, 0x5f, 0x46, 0x54, 0x5a, 0x00
	.type		_$_str_$_2,@object
	.size		_$_str_$_2,(.L_1 - _$_str_$_2)
_$_str_$_2:
        /*000b*/ 	.byte	0x5f, 0x5f, 0x43, 0x55, 0x44, 0x41, 0x5f, 0x50, 0x52, 0x45, 0x43, 0x5f, 0x53, 0x51, 0x52, 0x54
        /*001b*/ 	.byte	0x00
.L_1:


//--------------------- .nv.constant0.triton_poi_fused__native_batch_norm_legit_no_training_relu_2 --------------------------
	.section	.nv.constant0.triton_poi_fused__native_batch_norm_legit_no_training_relu_2,"a",@progbits
	.sectionflags	@""
	.align	4
.nv.constant0.triton_poi_fused__native_batch_norm_legit_no_training_relu_2:
	.zero		580
